//
// Generated by NVIDIA NVVM Compiler
//
// Compiler Build ID: CL-36424714
// Cuda compilation tools, release 13.0, V13.0.88
// Based on NVVM 20.0.0
//

.version 9.0
.target sm_100
.address_size 64

	// .globl	_Z9SetupDistiPii
.extern .func  (.param .b32 func_retval0) vprintf
(
	.param .b64 vprintf_param_0,
	.param .b64 vprintf_param_1
)
;
.global .align 1 .b8 $str[37] = {71, 114, 97, 112, 104, 32, 99, 111, 110, 116, 97, 105, 110, 115, 32, 110, 101, 103, 97, 116, 105, 118, 101, 32, 119, 101, 105, 103, 104, 116, 32, 99, 121, 99, 108, 101};

.visible .entry _Z9SetupDistiPii(
	.param .u32 _Z9SetupDistiPii_param_0,
	.param .u64 .ptr .align 1 _Z9SetupDistiPii_param_1,
	.param .u32 _Z9SetupDistiPii_param_2
)
{
	.reg .pred 	%p<7>;
	.reg .b32 	%r<35>;
	.reg .b64 	%rd<13>;

	ld.param.u32 	%r12, [_Z9SetupDistiPii_param_0];
	ld.param.u64 	%rd2, [_Z9SetupDistiPii_param_1];
	ld.param.u32 	%r13, [_Z9SetupDistiPii_param_2];
	cvta.to.global.u64 	%rd1, %rd2;
	mov.u32 	%r14, %ctaid.x;
	mov.u32 	%r15, %ntid.x;
	mov.u32 	%r16, %tid.x;
	mad.lo.s32 	%r33, %r14, %r15, %r16;
	mov.u32 	%r17, %nctaid.x;
	mul.lo.s32 	%r2, %r15, %r17;
	setp.ge.s32 	%p1, %r33, %r12;
	@%p1 bra 	$L__BB0_7;
	add.s32 	%r18, %r33, %r2;
	max.s32 	%r19, %r12, %r18;
	setp.lt.s32 	%p2, %r18, %r12;
	selp.u32 	%r20, 1, 0, %p2;
	add.s32 	%r21, %r18, %r20;
	sub.s32 	%r22, %r19, %r21;
	div.u32 	%r23, %r22, %r2;
	add.s32 	%r3, %r23, %r20;
	and.b32  	%r24, %r3, 3;
	setp.eq.s32 	%p3, %r24, 3;
	@%p3 bra 	$L__BB0_4;
	add.s32 	%r25, %r3, 1;
	and.b32  	%r26, %r25, 3;
	neg.s32 	%r31, %r26;
$L__BB0_3:
	.pragma "nounroll";
	mul.wide.s32 	%rd3, %r33, 4;
	add.s64 	%rd4, %rd1, %rd3;
	mov.b32 	%r27, 2147483647;
	st.global.u32 	[%rd4], %r27;
	add.s32 	%r33, %r33, %r2;
	add.s32 	%r31, %r31, 1;
	setp.ne.s32 	%p4, %r31, 0;
	@%p4 bra 	$L__BB0_3;
$L__BB0_4:
	setp.lt.u32 	%p5, %r3, 3;
	@%p5 bra 	$L__BB0_7;
	mul.wide.s32 	%rd7, %r2, 4;
	shl.b32 	%r29, %r2, 2;
$L__BB0_6:
	mul.wide.s32 	%rd5, %r33, 4;
	add.s64 	%rd6, %rd1, %rd5;
	mov.b32 	%r28, 2147483647;
	st.global.u32 	[%rd6], %r28;
	add.s64 	%rd8, %rd6, %rd7;
	st.global.u32 	[%rd8], %r28;
	add.s64 	%rd9, %rd8, %rd7;
	st.global.u32 	[%rd9], %r28;
	add.s64 	%rd10, %rd9, %rd7;
	st.global.u32 	[%rd10], %r28;
	add.s32 	%r33, %r29, %r33;
	setp.lt.s32 	%p6, %r33, %r12;
	@%p6 bra 	$L__BB0_6;
$L__BB0_7:
	mul.wide.s32 	%rd11, %r13, 4;
	add.s64 	%rd12, %rd1, %rd11;
	mov.b32 	%r30, 0;
	st.global.u32 	[%rd12], %r30;
	ret;

}
	// .globl	_Z11BellmanFordiiP4EdgePi
.visible .entry _Z11BellmanFordiiP4EdgePi(
	.param .u32 _Z11BellmanFordiiP4EdgePi_param_0,
	.param .u32 _Z11BellmanFordiiP4EdgePi_param_1,
	.param .u64 .ptr .align 1 _Z11BellmanFordiiP4EdgePi_param_2,
	.param .u64 .ptr .align 1 _Z11BellmanFordiiP4EdgePi_param_3
)
{
	.reg .pred 	%p<5>;
	.reg .b32 	%r<18>;
	.reg .b64 	%rd<11>;

	ld.param.u32 	%r8, [_Z11BellmanFordiiP4EdgePi_param_1];
	ld.param.u64 	%rd5, [_Z11BellmanFordiiP4EdgePi_param_2];
	ld.param.u64 	%rd6, [_Z11BellmanFordiiP4EdgePi_param_3];
	cvta.to.global.u64 	%rd1, %rd6;
	mov.u32 	%r9, %ctaid.x;
	mov.u32 	%r1, %ntid.x;
	mov.u32 	%r10, %tid.x;
	mad.lo.s32 	%r17, %r9, %r1, %r10;
	setp.ge.s32 	%p1, %r17, %r8;
	@%p1 bra 	$L__BB1_6;
	mov.u32 	%r11, %nctaid.x;
	mul.lo.s32 	%r3, %r1, %r11;
	cvta.to.global.u64 	%rd2, %rd5;
$L__BB1_2:
	mul.wide.s32 	%rd7, %r17, 12;
	add.s64 	%rd3, %rd2, %rd7;
	ld.global.u32 	%r12, [%rd3];
	mul.wide.s32 	%rd8, %r12, 4;
	add.s64 	%rd9, %rd1, %rd8;
	ld.global.u32 	%r5, [%rd9];
	setp.eq.s32 	%p2, %r5, 2147483647;
	@%p2 bra 	$L__BB1_5;
	ld.global.u32 	%r13, [%rd3+8];
	ld.global.u32 	%r14, [%rd3+4];
	add.s32 	%r6, %r5, %r13;
	mul.wide.s32 	%rd10, %r14, 4;
	add.s64 	%rd4, %rd1, %rd10;
	ld.global.u32 	%r15, [%rd4];
	setp.ge.s32 	%p3, %r6, %r15;
	@%p3 bra 	$L__BB1_5;
	atom.global.min.s32 	%r16, [%rd4], %r6;
$L__BB1_5:
	add.s32 	%r17, %r17, %r3;
	setp.lt.s32 	%p4, %r17, %r8;
	@%p4 bra 	$L__BB1_2;
$L__BB1_6:
	ret;

}
	// .globl	_Z15Check_Neg_CycleiP4EdgePi
.visible .entry _Z15Check_Neg_CycleiP4EdgePi(
	.param .u32 _Z15Check_Neg_CycleiP4EdgePi_param_0,
	.param .u64 .ptr .align 1 _Z15Check_Neg_CycleiP4EdgePi_param_1,
	.param .u64 .ptr .align 1 _Z15Check_Neg_CycleiP4EdgePi_param_2
)
{
	.reg .pred 	%p<6>;
	.reg .b32 	%r<25>;
	.reg .b64 	%rd<13>;

	ld.param.u32 	%r10, [_Z15Check_Neg_CycleiP4EdgePi_param_0];
	ld.param.u64 	%rd4, [_Z15Check_Neg_CycleiP4EdgePi_param_1];
	ld.param.u64 	%rd5, [_Z15Check_Neg_CycleiP4EdgePi_param_2];
	cvta.to.global.u64 	%rd1, %rd5;
	mov.u32 	%r11, %ctaid.x;
	mov.u32 	%r1, %ntid.x;
	mov.u32 	%r12, %tid.x;
	mad.lo.s32 	%r22, %r11, %r1, %r12;
	setp.ge.s32 	%p1, %r22, %r10;
	@%p1 bra 	$L__BB2_7;
	mov.u32 	%r14, %nctaid.x;
	mul.lo.s32 	%r3, %r1, %r14;
	cvta.to.global.u64 	%rd2, %rd4;
	mov.b32 	%r24, 1;
$L__BB2_2:
	mul.wide.s32 	%rd6, %r22, 12;
	add.s64 	%rd3, %rd2, %rd6;
	ld.global.u32 	%r15, [%rd3];
	mul.wide.s32 	%rd7, %r15, 4;
	add.s64 	%rd8, %rd1, %rd7;
	ld.global.u32 	%r6, [%rd8];
	setp.eq.s32 	%p2, %r6, 2147483647;
	@%p2 bra 	$L__BB2_4;
	ld.global.u32 	%r16, [%rd3+8];
	ld.global.u32 	%r17, [%rd3+4];
	add.s32 	%r18, %r6, %r16;
	mul.wide.s32 	%rd9, %r17, 4;
	add.s64 	%rd10, %rd1, %rd9;
	ld.global.u32 	%r19, [%rd10];
	setp.lt.s32 	%p3, %r18, %r19;
	selp.b32 	%r24, -1, %r24, %p3;
$L__BB2_4:
	add.s32 	%r22, %r22, %r3;
	setp.lt.s32 	%p4, %r22, %r10;
	@%p4 bra 	$L__BB2_2;
	setp.ne.s32 	%p5, %r24, -1;
	@%p5 bra 	$L__BB2_7;
	mov.u64 	%rd11, $str;
	cvta.global.u64 	%rd12, %rd11;
	{ // callseq 0, 0
	.param .b64 param0;
	st.param.b64 	[param0], %rd12;
	.param .b64 param1;
	st.param.b64 	[param1], 0;
	.param .b32 retval0;
	call.uni (retval0), 
	vprintf, 
	(
	param0, 
	param1
	);
	ld.param.b32 	%r20, [retval0];
	} // callseq 0
$L__BB2_7:
	ret;

}


// ===== COMPILED SASS (sm_100) =====

	.target	sm_100

	.elftype	@"ET_EXEC"


//--------------------- .note.nv.tkinfo           --------------------------
	.section	.note.nv.tkinfo,"",@"SHT_NOTE"
	.sectionflags	@"SHF_NOTE_NV_TKINFO"
	.tkinfo
        /*0018*/ 	.word	0x00000002
        /*0030*/ 	.string	""
        /*0030*/ 	.string	"ptxas"
        /*0030*/ 	.string	"Cuda compilation tools, release 13.0, V13.0.88"
        /*0030*/ 	.string	"Build cuda_13.0.r13.0/compiler.36424714_0"
        /*0030*/ 	.string	"-arch sm_100 -m 64 "



//--------------------- .note.nv.cuinfo           --------------------------
	.section	.note.nv.cuinfo,"",@"SHT_NOTE"
	.sectionflags	@"SHF_NOTE_NV_CUINFO"
        /*0018*/ 	.short	0x0002
        /*001a*/ 	.short	0x0064
        /*001c*/ 	.short	0x0082
	.zero		2


//--------------------- .nv.info                  --------------------------
	.section	.nv.info,"",@"SHT_CUDA_INFO"
	.align	4


	//----- nvinfo : EIATTR_REGCOUNT
	.align		4
        /*0000*/ 	.byte	0x04, 0x2f
        /*0002*/ 	.short	(.L_2 - .L_1)
	.align		4
.L_1:
        /*0004*/ 	.word	index@(_Z9SetupDistiPii)
        /*0008*/ 	.word	0x00000012


	//----- nvinfo : EIATTR_FRAME_SIZE
	.align		4
.L_2:
        /*000c*/ 	.byte	0x04, 0x11
        /*000e*/ 	.short	(.L_4 - .L_3)
	.align		4
.L_3:
        /*0010*/ 	.word	index@(_Z9SetupDistiPii)
        /*0014*/ 	.word	0x00000000


	//----- nvinfo : EIATTR_REGCOUNT
	.align		4
.L_4:
        /*0018*/ 	.byte	0x04, 0x2f
        /*001a*/ 	.short	(.L_6 - .L_5)
	.align		4
.L_5:
        /*001c*/ 	.word	index@(_Z11BellmanFordiiP4EdgePi)
        /*0020*/ 	.word	0x00000010


	//----- nvinfo : EIATTR_FRAME_SIZE
	.align		4
.L_6:
        /*0024*/ 	.byte	0x04, 0x11
        /*0026*/ 	.short	(.L_8 - .L_7)
	.align		4
.L_7:
        /*0028*/ 	.word	index@(_Z11BellmanFordiiP4EdgePi)
        /*002c*/ 	.word	0x00000000


	//----- nvinfo : EIATTR_REGCOUNT
	.align		4
.L_8:
        /*0030*/ 	.byte	0x04, 0x2f
        /*0032*/ 	.short	(.L_10 - .L_9)
	.align		4
.L_9:
        /*0034*/ 	.word	index@(_Z15Check_Neg_CycleiP4EdgePi)
        /*0038*/ 	.word	0x00000018


	//----- nvinfo : EIATTR_FRAME_SIZE
	.align		4
.L_10:
        /*003c*/ 	.byte	0x04, 0x11
        /*003e*/ 	.short	(.L_12 - .L_11)
	.align		4
.L_11:
        /*0040*/ 	.word	index@(_Z15Check_Neg_CycleiP4EdgePi)
        /*0044*/ 	.word	0x00000000


	//----- nvinfo : EIATTR_MIN_STACK_SIZE
	.align		4
.L_12:
        /*0048*/ 	.byte	0x04, 0x12
        /*004a*/ 	.short	(.L_14 - .L_13)
	.align		4
.L_13:
        /*004c*/ 	.word	index@(_Z15Check_Neg_CycleiP4EdgePi)
        /*0050*/ 	.word	0x00000000


	//----- nvinfo : EIATTR_MIN_STACK_SIZE
	.align		4
.L_14:
        /*0054*/ 	.byte	0x04, 0x12
        /*0056*/ 	.short	(.L_16 - .L_15)
	.align		4
.L_15:
        /*0058*/ 	.word	index@(_Z11BellmanFordiiP4EdgePi)
        /*005c*/ 	.word	0x00000000


	//----- nvinfo : EIATTR_MIN_STACK_SIZE
	.align		4
.L_16:
        /*0060*/ 	.byte	0x04, 0x12
        /*0062*/ 	.short	(.L_18 - .L_17)
	.align		4
.L_17:
        /*0064*/ 	.word	index@(_Z9SetupDistiPii)
        /*0068*/ 	.word	0x00000000
.L_18:


//--------------------- .nv.compat                --------------------------
	.section	.nv.compat,"",@"SHT_CUDA_COMPAT_INFO"
	.align	4
        /*0000*/ 	.byte	0x02, 0x09, 0x00, 0x00, 0x02, 0x02, 0x01, 0x00, 0x02, 0x05, 0x05, 0x00, 0x03, 0x07, 0x01, 0x01
        /*0010*/ 	.byte	0x02, 0x03, 0x00, 0x00, 0x02, 0x06, 0x01, 0x00, 0x04, 0x0b, 0x08, 0x00, 0x09, 0x00, 0x00, 0x00
        /*0020*/ 	.byte	0x00, 0x00, 0x00, 0x00


//--------------------- .nv.info._Z15Check_Neg_CycleiP4EdgePi --------------------------
	.section	.nv.info._Z15Check_Neg_CycleiP4EdgePi,"",@"SHT_CUDA_INFO"
	.sectionflags	@""
	.align	4


	//----- nvinfo : EIATTR_CUDA_API_VERSION
	.align		4
        /*0000*/ 	.byte	0x04, 0x37
        /*0002*/ 	.short	(.L_20 - .L_19)
.L_19:
        /*0004*/ 	.word	0x00000082


	//----- nvinfo : EIATTR_KPARAM_INFO
	.align		4
.L_20:
        /*0008*/ 	.byte	0x04, 0x17
        /*000a*/ 	.short	(.L_22 - .L_21)
.L_21:
        /*000c*/ 	.word	0x00000000
        /*0010*/ 	.short	0x0002
        /*0012*/ 	.short	0x0010
        /*0014*/ 	.byte	0x00, 0xf5, 0x21, 0x00


	//----- nvinfo : EIATTR_KPARAM_INFO
	.align		4
.L_22:
        /*0018*/ 	.byte	0x04, 0x17
        /*001a*/ 	.short	(.L_24 - .L_23)
.L_23:
        /*001c*/ 	.word	0x00000000
        /*0020*/ 	.short	0x0001
        /*0022*/ 	.short	0x0008
        /*0024*/ 	.byte	0x00, 0xf5, 0x21, 0x00


	//----- nvinfo : EIATTR_KPARAM_INFO
	.align		4
.L_24:
        /*0028*/ 	.byte	0x04, 0x17
        /*002a*/ 	.short	(.L_26 - .L_25)
.L_25:
        /*002c*/ 	.word	0x00000000
        /*0030*/ 	.short	0x0000
        /*0032*/ 	.short	0x0000
        /*0034*/ 	.byte	0x00, 0xf0, 0x11, 0x00


	//----- nvinfo : EIATTR_SPARSE_MMA_MASK
	.align		4
.L_26:
        /*0038*/ 	.byte	0x03, 0x50
        /*003a*/ 	.short	0x0000


	//----- nvinfo : EIATTR_MAXREG_COUNT
	.align		4
        /*003c*/ 	.byte	0x03, 0x1b
        /*003e*/ 	.short	0x00ff


	//----- nvinfo : EIATTR_EXTERNS
	.align		4
        /*0040*/ 	.byte	0x04, 0x0f
        /*0042*/ 	.short	(.L_28 - .L_27)


	//   ....[0]....
	.align		4
.L_27:
        /*0044*/ 	.word	index@(vprintf)


	//----- nvinfo : EIATTR_MERCURY_ISA_VERSION
	.align		4
.L_28:
        /*0048*/ 	.byte	0x03, 0x5f
        /*004a*/ 	.short	0x0101


	//----- nvinfo : EIATTR_VRC_CTA_INIT_COUNT
	.align		4
        /*004c*/ 	.byte	0x02, 0x4a
	.zero		1
	.zero		1


	//----- nvinfo : EIATTR_SYSCALL_OFFSETS
	.align		4
        /*0050*/ 	.byte	0x04, 0x46
        /*0052*/ 	.short	(.L_30 - .L_29)


	//   ....[0]....
.L_29:
        /*0054*/ 	.word	0x000002c0


	//----- nvinfo : EIATTR_EXIT_INSTR_OFFSETS
	.align		4
.L_30:
        /*0058*/ 	.byte	0x04, 0x1c
        /*005a*/ 	.short	(.L_32 - .L_31)


	//   ....[0]....
.L_31:
        /*005c*/ 	.word	0x00000070


	//   ....[1]....
        /*0060*/ 	.word	0x00000240


	//   ....[2]....
        /*0064*/ 	.word	0x000002d0


	//----- nvinfo : EIATTR_CRS_STACK_SIZE
	.align		4
.L_32:
        /*0068*/ 	.byte	0x04, 0x1e
        /*006a*/ 	.short	(.L_34 - .L_33)
.L_33:
        /*006c*/ 	.word	0x00000000


	//----- nvinfo : EIATTR_CBANK_PARAM_SIZE
	.align		4
.L_34:
        /*0070*/ 	.byte	0x03, 0x19
        /*0072*/ 	.short	0x0018


	//----- nvinfo : EIATTR_PARAM_CBANK
	.align		4
        /*0074*/ 	.byte	0x04, 0x0a
        /*0076*/ 	.short	(.L_36 - .L_35)
	.align		4
.L_35:
        /*0078*/ 	.word	index@(.nv.constant0._Z15Check_Neg_CycleiP4EdgePi)
        /*007c*/ 	.short	0x0380
        /*007e*/ 	.short	0x0018


	//----- nvinfo : EIATTR_SW_WAR
	.align		4
.L_36:
        /*0080*/ 	.byte	0x04, 0x36
        /*0082*/ 	.short	(.L_38 - .L_37)
.L_37:
        /*0084*/ 	.word	0x00000008
.L_38:


//--------------------- .nv.info._Z11BellmanFordiiP4EdgePi --------------------------
	.section	.nv.info._Z11BellmanFordiiP4EdgePi,"",@"SHT_CUDA_INFO"
	.sectionflags	@""
	.align	4


	//----- nvinfo : EIATTR_CUDA_API_VERSION
	.align		4
        /*0000*/ 	.byte	0x04, 0x37
        /*0002*/ 	.short	(.L_40 - .L_39)
.L_39:
        /*0004*/ 	.word	0x00000082


	//----- nvinfo : EIATTR_KPARAM_INFO
	.align		4
.L_40:
        /*0008*/ 	.byte	0x04, 0x17
        /*000a*/ 	.short	(.L_42 - .L_41)
.L_41:
        /*000c*/ 	.word	0x00000000
        /*0010*/ 	.short	0x0003
        /*0012*/ 	.short	0x0010
        /*0014*/ 	.byte	0x00, 0xf5, 0x21, 0x00


	//----- nvinfo : EIATTR_KPARAM_INFO
	.align		4
.L_42:
        /*0018*/ 	.byte	0x04, 0x17
        /*001a*/ 	.short	(.L_44 - .L_43)
.L_43:
        /*001c*/ 	.word	0x00000000
        /*0020*/ 	.short	0x0002
        /*0022*/ 	.short	0x0008
        /*0024*/ 	.byte	0x00, 0xf5, 0x21, 0x00


	//----- nvinfo : EIATTR_KPARAM_INFO
	.align		4
.L_44:
        /*0028*/ 	.byte	0x04, 0x17
        /*002a*/ 	.short	(.L_46 - .L_45)
.L_45:
        /*002c*/ 	.word	0x00000000
        /*0030*/ 	.short	0x0001
        /*0032*/ 	.short	0x0004
        /*0034*/ 	.byte	0x00, 0xf0, 0x11, 0x00


	//----- nvinfo : EIATTR_KPARAM_INFO
	.align		4
.L_46:
        /*0038*/ 	.byte	0x04, 0x17
        /*003a*/ 	.short	(.L_48 - .L_47)
.L_47:
        /*003c*/ 	.word	0x00000000
        /*0040*/ 	.short	0x0000
        /*0042*/ 	.short	0x0000
        /*0044*/ 	.byte	0x00, 0xf0, 0x11, 0x00


	//----- nvinfo : EIATTR_SPARSE_MMA_MASK
	.align		4
.L_48:
        /*0048*/ 	.byte	0x03, 0x50
        /*004a*/ 	.short	0x0000


	//----- nvinfo : EIATTR_MAXREG_COUNT
	.align		4
        /*004c*/ 	.byte	0x03, 0x1b
        /*004e*/ 	.short	0x00ff


	//----- nvinfo : EIATTR_MERCURY_ISA_VERSION
	.align		4
        /*0050*/ 	.byte	0x03, 0x5f
        /*0052*/ 	.short	0x0101


	//----- nvinfo : EIATTR_VRC_CTA_INIT_COUNT
	.align		4
        /*0054*/ 	.byte	0x02, 0x4a
	.zero		1
	.zero		1


	//----- nvinfo : EIATTR_EXIT_INSTR_OFFSETS
	.align		4
        /*0058*/ 	.byte	0x04, 0x1c
        /*005a*/ 	.short	(.L_50 - .L_49)


	//   ....[0]....
.L_49:
        /*005c*/ 	.word	0x00000070


	//   ....[1]....
        /*0060*/ 	.word	0x00000210


	//----- nvinfo : EIATTR_CRS_STACK_SIZE
	.align		4
.L_50:
        /*0064*/ 	.byte	0x04, 0x1e
        /*0066*/ 	.short	(.L_52 - .L_51)
.L_51:
        /*0068*/ 	.word	0x00000000


	//----- nvinfo : EIATTR_CBANK_PARAM_SIZE
	.align		4
.L_52:
        /*006c*/ 	.byte	0x03, 0x19
        /*006e*/ 	.short	0x0018


	//----- nvinfo : EIATTR_PARAM_CBANK
	.align		4
        /*0070*/ 	.byte	0x04, 0x0a
        /*0072*/ 	.short	(.L_54 - .L_53)
	.align		4
.L_53:
        /*0074*/ 	.word	index@(.nv.constant0._Z11BellmanFordiiP4EdgePi)
        /*0078*/ 	.short	0x0380
        /*007a*/ 	.short	0x0018


	//----- nvinfo : EIATTR_SW_WAR
	.align		4
.L_54:
        /*007c*/ 	.byte	0x04, 0x36
        /*007e*/ 	.short	(.L_56 - .L_55)
.L_55:
        /*0080*/ 	.word	0x00000008
.L_56:


//--------------------- .nv.info._Z9SetupDistiPii --------------------------
	.section	.nv.info._Z9SetupDistiPii,"",@"SHT_CUDA_INFO"
	.sectionflags	@""
	.align	4


	//----- nvinfo : EIATTR_CUDA_API_VERSION
	.align		4
        /*0000*/ 	.byte	0x04, 0x37
        /*0002*/ 	.short	(.L_58 - .L_57)
.L_57:
        /*0004*/ 	.word	0x00000082


	//----- nvinfo : EIATTR_KPARAM_INFO
	.align		4
.L_58:
        /*0008*/ 	.byte	0x04, 0x17
        /*000a*/ 	.short	(.L_60 - .L_59)
.L_59:
        /*000c*/ 	.word	0x00000000
        /*0010*/ 	.short	0x0002
        /*0012*/ 	.short	0x0010
        /*0014*/ 	.byte	0x00, 0xf0, 0x11, 0x00


	//----- nvinfo : EIATTR_KPARAM_INFO
	.align		4
.L_60:
        /*0018*/ 	.byte	0x04, 0x17
        /*001a*/ 	.short	(.L_62 - .L_61)
.L_61:
        /*001c*/ 	.word	0x00000000
        /*0020*/ 	.short	0x0001
        /*0022*/ 	.short	0x0008
        /*0024*/ 	.byte	0x00, 0xf5, 0x21, 0x00


	//----- nvinfo : EIATTR_KPARAM_INFO
	.align		4
.L_62:
        /*0028*/ 	.byte	0x04, 0x17
        /*002a*/ 	.short	(.L_64 - .L_63)
.L_63:
        /*002c*/ 	.word	0x00000000
        /*0030*/ 	.short	0x0000
        /*0032*/ 	.short	0x0000
        /*0034*/ 	.byte	0x00, 0xf0, 0x11, 0x00


	//----- nvinfo : EIATTR_SPARSE_MMA_MASK
	.align		4
.L_64:
        /*0038*/ 	.byte	0x03, 0x50
        /*003a*/ 	.short	0x0000


	//----- nvinfo : EIATTR_MAXREG_COUNT
	.align		4
        /*003c*/ 	.byte	0x03, 0x1b
        /*003e*/ 	.short	0x00ff


	//----- nvinfo : EIATTR_MERCURY_ISA_VERSION
	.align		4
        /*0040*/ 	.byte	0x03, 0x5f
        /*0042*/ 	.short	0x0101


	//----- nvinfo : EIATTR_VRC_CTA_INIT_COUNT
	.align		4
        /*0044*/ 	.byte	0x02, 0x4a
	.zero		1
	.zero		1


	//----- nvinfo : EIATTR_EXIT_INSTR_OFFSETS
	.align		4
        /*0048*/ 	.byte	0x04, 0x1c
        /*004a*/ 	.short	(.L_66 - .L_65)


	//   ....[0]....
.L_65:
        /*004c*/ 	.word	0x00000480


	//----- nvinfo : EIATTR_CRS_STACK_SIZE
	.align		4
.L_66:
        /*0050*/ 	.byte	0x04, 0x1e
        /*0052*/ 	.short	(.L_68 - .L_67)
.L_67:
        /*0054*/ 	.word	0x00000000


	//----- nvinfo : EIATTR_CBANK_PARAM_SIZE
	.align		4
.L_68:
        /*0058*/ 	.byte	0x03, 0x19
        /*005a*/ 	.short	0x0014


	//----- nvinfo : EIATTR_PARAM_CBANK
	.align		4
        /*005c*/ 	.byte	0x04, 0x0a
        /*005e*/ 	.short	(.L_70 - .L_69)
	.align		4
.L_69:
        /*0060*/ 	.word	index@(.nv.constant0._Z9SetupDistiPii)
        /*0064*/ 	.short	0x0380
        /*0066*/ 	.short	0x0014


	//----- nvinfo : EIATTR_SW_WAR
	.align		4
.L_70:
        /*0068*/ 	.byte	0x04, 0x36
        /*006a*/ 	.short	(.L_72 - .L_71)
.L_71:
        /*006c*/ 	.word	0x00000008
.L_72:


//--------------------- .nv.callgraph             --------------------------
	.section	.nv.callgraph,"",@"SHT_CUDA_CALLGRAPH"
	.align	4
	.sectionentsize	8
	.align		4
        /*0000*/ 	.word	0x00000000
	.align		4
        /*0004*/ 	.word	0xffffffff
	.align		4
        /*0008*/ 	.word	index@(_Z15Check_Neg_CycleiP4EdgePi)
	.align		4
        /*000c*/ 	.word	index@(vprintf)
	.align		4
        /*0010*/ 	.word	0x00000000
	.align		4
        /*0014*/ 	.word	0xfffffffe
	.align		4
        /*0018*/ 	.word	0x00000000
	.align		4
        /*001c*/ 	.word	0xfffffffd
	.align		4
        /*0020*/ 	.word	0x00000000
	.align		4
        /*0024*/ 	.word	0xfffffffc


//--------------------- .nv.constant4             --------------------------
	.section	.nv.constant4,"a",@progbits
	.align	8
	.align		8
.nv.constant4:
        /*0000*/ 	.dword	vprintf
	.align		8
        /*0008*/ 	.dword	$str


//--------------------- .text._Z15Check_Neg_CycleiP4EdgePi --------------------------
	.section	.text._Z15Check_Neg_CycleiP4EdgePi,"ax",@progbits
	.align	128
        .global         _Z15Check_Neg_CycleiP4EdgePi
        .type           _Z15Check_Neg_CycleiP4EdgePi,@function
        .size           _Z15Check_Neg_CycleiP4EdgePi,(.L_x_17 - _Z15Check_Neg_CycleiP4EdgePi)
        .other          _Z15Check_Neg_CycleiP4EdgePi,@"STO_CUDA_ENTRY STV_DEFAULT"
_Z15Check_Neg_CycleiP4EdgePi:
.text._Z15Check_Neg_CycleiP4EdgePi:
[----:B------:R-:W0:Y:S01]  /*0000*/  LDC R1, c[0x0][0x37c] ;  /* 0x0000df00ff017b82 */ /* 0x000e220000000800 */
[----:B------:R-:W1:Y:S07]  /*0010*/  S2R R0, SR_TID.X ;  /* 0x0000000000007919 */ /* 0x000e6e0000002100 */
[----:B------:R-:W1:Y:S01]  /*0020*/  S2UR UR4, SR_CTAID.X ;  /* 0x00000000000479c3 */ /* 0x000e620000002500 */
[----:B------:R-:W2:Y:S07]  /*0030*/  LDCU UR5, c[0x0][0x380] ;  /* 0x00007000ff0577ac */ /* 0x000eae0008000800 */
[----:B------:R-:W1:Y:S02]  /*0040*/  LDC R11, c[0x0][0x360] ;  /* 0x0000d800ff0b7b82 */ /* 0x000e640000000800 */
[----:B-1----:R-:W-:-:S05]  /*0050*/  IMAD R0, R11, UR4, R0 ;  /* 0x000000040b007c24 */ /* 0x002fca000f8e0200 */
[----:B--2---:R-:W-:-:S13]  /*0060*/  ISETP.GE.AND P0, PT, R0, UR5, PT ;  /* 0x0000000500007c0c */ /* 0x004fda000bf06270 */
[----:B0-----:R-:W-:Y:S05]  /*0070*/  @P0 EXIT ;  /* 0x000000000000094d */ /* 0x001fea0003800000 */
[----:B------:R-:W0:Y:S01]  /*0080*/  LDC.64 R2, c[0x0][0x388] ;  /* 0x0000e200ff027b82 */ /* 0x000e220000000a00 */
[----:B------:R-:W1:Y:S01]  /*0090*/  LDCU UR4, c[0x0][0x370] ;  /* 0x00006e00ff0477ac */ /* 0x000e620008000800 */
[----:B------:R-:W-:Y:S01]  /*00a0*/  BSSY.RECONVERGENT B0, `(.L_x_0) ;  /* 0x0000018000007945 */ /* 0x000fe20003800200 */
[----:B------:R-:W-:Y:S01]  /*00b0*/  IMAD.MOV.U32 R10, RZ, RZ, 0x1 ;  /* 0x00000001ff0a7424 */ /* 0x000fe200078e00ff */
[----:B------:R-:W2:Y:S04]  /*00c0*/  LDCU.64 UR6, c[0x0][0x358] ;  /* 0x00006b00ff0677ac */ /* 0x000ea80008000a00 */
[----:B------:R-:W3:Y:S01]  /*00d0*/  LDC.64 R4, c[0x0][0x390] ;  /* 0x0000e400ff047b82 */ /* 0x000ee20000000a00 */
[----:B------:R-:W4:Y:S01]  /*00e0*/  LDCU UR5, c[0x0][0x380] ;  /* 0x00007000ff0577ac */ /* 0x000f220008000800 */
[----:B-1----:R-:W-:-:S07]  /*00f0*/  IMAD R11, R11, UR4, RZ ;  /* 0x000000040b0b7c24 */ /* 0x002fce000f8e02ff */
.L_x_3:
[----:B0-----:R-:W-:-:S05]  /*0100*/  IMAD.WIDE R8, R0, 0xc, R2 ;  /* 0x0000000c00087825 */ /* 0x001fca00078e0202 */
[----:B--2---:R-:W3:Y:S02]  /*0110*/  LDG.E R7, desc[UR6][R8.64] ;  /* 0x0000000608077981 */ /* 0x004ee4000c1e1900 */
[----:B---3--:R-:W-:-:S05]  /*0120*/  IMAD.WIDE R6, R7, 0x4, R4 ;  /* 0x0000000407067825 */ /* 0x008fca00078e0204 */
[----:B------:R-:W2:Y:S01]  /*0130*/  LDG.E R13, desc[UR6][R6.64] ;  /* 0x00000006060d7981 */ /* 0x000ea2000c1e1900 */
[----:B------:R-:W-:Y:S01]  /*0140*/  IMAD.IADD R0, R11, 0x1, R0 ;  /* 0x000000010b007824 */ /* 0x000fe200078e0200 */
[----:B------:R-:W-:Y:S04]  /*0150*/  BSSY.RECONVERGENT B1, `(.L_x_1) ;  /* 0x000000b000017945 */ /* 0x000fe80003800200 */
[----:B----4-:R-:W-:Y:S02]  /*0160*/  ISETP.GE.AND P0, PT, R0, UR5, PT ;  /* 0x0000000500007c0c */ /* 0x010fe4000bf06270 */
[----:B--2---:R-:W-:-:S13]  /*0170*/  ISETP.NE.AND P1, PT, R13, 0x7fffffff, PT ;  /* 0x7fffffff0d00780c */ /* 0x004fda0003f25270 */
[----:B------:R-:W-:Y:S05]  /*0180*/  @!P1 BRA `(.L_x_2) ;  /* 0x00000000001c9947 */ /* 0x000fea0003800000 */
[----:B------:R-:W2:Y:S04]  /*0190*/  LDG.E R7, desc[UR6][R8.64+0x4] ;  /* 0x0000040608077981 */ /* 0x000ea8000c1e1900 */
[----:B------:R-:W3:Y:S01]  /*01a0*/  LDG.E R12, desc[UR6][R8.64+0x8] ;  /* 0x00000806080c7981 */ /* 0x000ee2000c1e1900 */
[----:B--2---:R-:W-:-:S06]  /*01b0*/  IMAD.WIDE R6, R7, 0x4, R4 ;  /* 0x0000000407067825 */ /* 0x004fcc00078e0204 */
[----:B------:R-:W2:Y:S01]  /*01c0*/  LDG.E R7, desc[UR6][R6.64] ;  /* 0x0000000606077981 */ /* 0x000ea2000c1e1900 */
[----:B---3--:R-:W-:-:S04]  /*01d0*/  IADD3 R12, PT, PT, R13, R12, RZ ;  /* 0x0000000c0d0c7210 */ /* 0x008fc80007ffe0ff */
[----:B--2---:R-:W-:-:S04]  /*01e0*/  ISETP.GE.AND P1, PT, R12, R7, PT ;  /* 0x000000070c00720c */ /* 0x004fc80003f26270 */
[----:B------:R-:W-:-:S09]  /*01f0*/  SEL R10, R10, 0xffffffff, P1 ;  /* 0xffffffff0a0a7807 */ /* 0x000fd20000800000 */
.L_x_2:
[----:B------:R-:W-:Y:S05]  /*0200*/  BSYNC.RECONVERGENT B1 ;  /* 0x0000000000017941 */ /* 0x000fea0003800200 */
.L_x_1:
[----:B------:R-:W-:Y:S05]  /*0210*/  @!P0 BRA `(.L_x_3) ;  /* 0xfffffffc00b88947 */ /* 0x000fea000383ffff */
[----:B------:R-:W-:Y:S05]  /*0220*/  BSYNC.RECONVERGENT B0 ;  /* 0x0000000000007941 */ /* 0x000fea0003800200 */
.L_x_0:
[----:B------:R-:W-:-:S13]  /*0230*/  ISETP.NE.AND P0, PT, R10, -0x1, PT ;  /* 0xffffffff0a00780c */ /* 0x000fda0003f05270 */
[----:B------:R-:W-:Y:S05]  /*0240*/  @P0 EXIT ;  /* 0x000000000000094d */ /* 0x000fea0003800000 */
[----:B------:R-:W-:Y:S01]  /*0250*/  MOV R0, 0x0 ;  /* 0x0000000000007802 */ /* 0x000fe20000000f00 */
[----:B------:R-:W0:Y:S01]  /*0260*/  LDCU.64 UR4, c[0x4][0x8] ;  /* 0x01000100ff0477ac */ /* 0x000e220008000a00 */
[----:B------:R-:W-:Y:S02]  /*0270*/  CS2R R6, SRZ ;  /* 0x0000000000067805 */ /* 0x000fe4000001ff00 */
[----:B------:R1:W2:Y:S01]  /*0280*/  LDC.64 R2, c[0x4][R0] ;  /* 0x0100000000027b82 */ /* 0x0002a20000000a00 */
[----:B0-----:R-:W-:Y:S01]  /*0290*/  IMAD.U32 R4, RZ, RZ, UR4 ;  /* 0x00000004ff047e24 */ /* 0x001fe2000f8e00ff */
[----:B-1----:R-:W-:-:S07]  /*02a0*/  MOV R5, UR5 ;  /* 0x0000000500057c02 */ /* 0x002fce0008000f00 */
[----:B------:R-:W-:-:S07]  /*02b0*/  LEPC R20, `(.L_x_4) ;  /* 0x000000001014794e */ /* 0x000fce0000000000 */
[----:B--2---:R-:W-:Y:S05]  /*02c0*/  CALL.ABS.NOINC R2 ;  /* 0x0000000002007343 */ /* 0x004fea0003c00000 */
.L_x_4:
[----:B------:R-:W-:Y:S05]  /*02d0*/  EXIT ;  /* 0x000000000000794d */ /* 0x000fea0003800000 */
.L_x_5:
[----:B------:R-:W-:-:S00]  /*02e0*/  BRA `(.L_x_5) ;  /* 0xfffffffc00fc7947 */ /* 0x000fc0000383ffff */
[----:B------:R-:W-:-:S00]  /*02f0*/  NOP ;  /* 0x0000000000007918 */ /* 0x000fc00000000000 */
        /* <DEDUP_REMOVED lines=8> */
.L_x_17:


//--------------------- .text._Z11BellmanFordiiP4EdgePi --------------------------
	.section	.text._Z11BellmanFordiiP4EdgePi,"ax",@progbits
	.align	128
        .global         _Z11BellmanFordiiP4EdgePi
        .type           _Z11BellmanFordiiP4EdgePi,@function
        .size           _Z11BellmanFordiiP4EdgePi,(.L_x_18 - _Z11BellmanFordiiP4EdgePi)
        .other          _Z11BellmanFordiiP4EdgePi,@"STO_CUDA_ENTRY STV_DEFAULT"
_Z11BellmanFordiiP4EdgePi:
.text._Z11BellmanFordiiP4EdgePi:
[----:B------:R-:W-:Y:S01]  /*0000*/  LDC R1, c[0x0][0x37c] ;  /* 0x0000df00ff017b82 */ /* 0x000fe20000000800 */
[----:B------:R-:W0:Y:S07]  /*0010*/  S2R R0, SR_TID.X ;  /* 0x0000000000007919 */ /* 0x000e2e0000002100 */
[----:B------:R-:W0:Y:S01]  /*0020*/  S2UR UR4, SR_CTAID.X ;  /* 0x00000000000479c3 */ /* 0x000e220000002500 */
[----:B------:R-:W1:Y:S07]  /*0030*/  LDCU UR5, c[0x0][0x384] ;  /* 0x00007080ff0577ac */ /* 0x000e6e0008000800 */
[----:B------:R-:W0:Y:S02]  /*0040*/  LDC R11, c[0x0][0x360] ;  /* 0x0000d800ff0b7b82 */ /* 0x000e240000000800 */
[----:B0-----:R-:W-:-:S05]  /*0050*/  IMAD R0, R11, UR4, R0 ;  /* 0x000000040b007c24 */ /* 0x001fca000f8e0200 */
[----:B-1----:R-:W-:-:S13]  /*0060*/  ISETP.GE.AND P0, PT, R0, UR5, PT ;  /* 0x0000000500007c0c */ /* 0x002fda000bf06270 */
[----:B------:R-:W-:Y:S05]  /*0070*/  @P0 EXIT ;  /* 0x000000000000094d */ /* 0x000fea0003800000 */
[----:B------:R-:W0:Y:S01]  /*0080*/  LDC.64 R4, c[0x0][0x388] ;  /* 0x0000e200ff047b82 */ /* 0x000e220000000a00 */
[----:B------:R-:W1:Y:S01]  /*0090*/  LDCU UR4, c[0x0][0x370] ;  /* 0x00006e00ff0477ac */ /* 0x000e620008000800 */
[----:B------:R-:W2:Y:S06]  /*00a0*/  LDCU.64 UR6, c[0x0][0x358] ;  /* 0x00006b00ff0677ac */ /* 0x000eac0008000a00 */
[----:B------:R-:W3:Y:S01]  /*00b0*/  LDC.64 R2, c[0x0][0x390] ;  /* 0x0000e400ff027b82 */ /* 0x000ee20000000a00 */
[----:B------:R-:W4:Y:S01]  /*00c0*/  LDCU UR5, c[0x0][0x384] ;  /* 0x00007080ff0577ac */ /* 0x000f220008000800 */
[----:B-1----:R-:W-:-:S07]  /*00d0*/  IMAD R11, R11, UR4, RZ ;  /* 0x000000040b0b7c24 */ /* 0x002fce000f8e02ff */
.L_x_8:
[----:B0-----:R-:W-:-:S05]  /*00e0*/  IMAD.WIDE R8, R0, 0xc, R4 ;  /* 0x0000000c00087825 */ /* 0x001fca00078e0204 */
[----:B--2---:R-:W3:Y:S02]  /*00f0*/  LDG.E R7, desc[UR6][R8.64] ;  /* 0x0000000608077981 */ /* 0x004ee4000c1e1900 */
[----:B---3--:R-:W-:-:S05]  /*0100*/  IMAD.WIDE R6, R7, 0x4, R2 ;  /* 0x0000000407067825 */ /* 0x008fca00078e0202 */
[----:B------:R-:W2:Y:S01]  /*0110*/  LDG.E R13, desc[UR6][R6.64] ;  /* 0x00000006060d7981 */ /* 0x000ea2000c1e1900 */
[----:B------:R-:W-:Y:S01]  /*0120*/  IADD3 R0, PT, PT, R11, R0, RZ ;  /* 0x000000000b007210 */ /* 0x000fe20007ffe0ff */
[----:B------:R-:W-:Y:S03]  /*0130*/  BSSY.RECONVERGENT B0, `(.L_x_6) ;  /* 0x000000c000007945 */ /* 0x000fe60003800200 */
[----:B----4-:R-:W-:Y:S02]  /*0140*/  ISETP.GE.AND P0, PT, R0, UR5, PT ;  /* 0x0000000500007c0c */ /* 0x010fe4000bf06270 */
[----:B--2---:R-:W-:-:S13]  /*0150*/  ISETP.NE.AND P1, PT, R13, 0x7fffffff, PT ;  /* 0x7fffffff0d00780c */ /* 0x004fda0003f25270 */
[----:B------:R-:W-:Y:S05]  /*0160*/  @!P1 BRA `(.L_x_7) ;  /* 0x0000000000209947 */ /* 0x000fea0003800000 */
[----:B------:R-:W2:Y:S04]  /*0170*/  LDG.E R7, desc[UR6][R8.64+0x4] ;  /* 0x0000040608077981 */ /* 0x000ea8000c1e1900 */
[----:B------:R-:W3:Y:S01]  /*0180*/  LDG.E R10, desc[UR6][R8.64+0x8] ;  /* 0x00000806080a7981 */ /* 0x000ee2000c1e1900 */
[----:B--2---:R-:W-:-:S05]  /*0190*/  IMAD.WIDE R6, R7, 0x4, R2 ;  /* 0x0000000407067825 */ /* 0x004fca00078e0202 */
[----:B------:R-:W2:Y:S01]  /*01a0*/  LDG.E R12, desc[UR6][R6.64] ;  /* 0x00000006060c7981 */ /* 0x000ea2000c1e1900 */
[----:B---3--:R-:W-:-:S04]  /*01b0*/  IADD3 R13, PT, PT, R13, R10, RZ ;  /* 0x0000000a0d0d7210 */ /* 0x008fc80007ffe0ff */
[----:B--2---:R-:W-:-:S13]  /*01c0*/  ISETP.GE.AND P1, PT, R13, R12, PT ;  /* 0x0000000c0d00720c */ /* 0x004fda0003f26270 */
[----:B------:R-:W-:Y:S05]  /*01d0*/  @P1 BRA `(.L_x_7) ;  /* 0x0000000000041947 */ /* 0x000fea0003800000 */
[----:B------:R0:W-:Y:S02]  /*01e0*/  REDG.E.MIN.S32.STRONG.GPU desc[UR6][R6.64], R13 ;  /* 0x0000000d0600798e */ /* 0x0001e4000c92e306 */
.L_x_7:
[----:B------:R-:W-:Y:S05]  /*01f0*/  BSYNC.RECONVERGENT B0 ;  /* 0x0000000000007941 */ /* 0x000fea0003800200 */
.L_x_6:
[----:B------:R-:W-:Y:S05]  /*0200*/  @!P0 BRA `(.L_x_8) ;  /* 0xfffffffc00b48947 */ /* 0x000fea000383ffff */
[----:B------:R-:W-:Y:S05]  /*0210*/  EXIT ;  /* 0x000000000000794d */ /* 0x000fea0003800000 */
.L_x_9:
        /* <DEDUP_REMOVED lines=14> */
.L_x_18:


//--------------------- .text._Z9SetupDistiPii    --------------------------
	.section	.text._Z9SetupDistiPii,"ax",@progbits
	.align	128
        .global         _Z9SetupDistiPii
        .type           _Z9SetupDistiPii,@function
        .size           _Z9SetupDistiPii,(.L_x_19 - _Z9SetupDistiPii)
        .other          _Z9SetupDistiPii,@"STO_CUDA_ENTRY STV_DEFAULT"
_Z9SetupDistiPii:
.text._Z9SetupDistiPii:
[----:B------:R-:W-:Y:S01]  /*0000*/  LDC R1, c[0x0][0x37c] ;  /* 0x0000df00ff017b82 */ /* 0x000fe20000000800 */
[----:B------:R-:W0:Y:S07]  /*0010*/  S2R R3, SR_TID.X ;  /* 0x0000000000037919 */ /* 0x000e2e0000002100 */
[----:B------:R-:W0:Y:S01]  /*0020*/  S2UR UR6, SR_CTAID.X ;  /* 0x00000000000679c3 */ /* 0x000e220000002500 */
[----:B------:R-:W1:Y:S01]  /*0030*/  LDCU UR8, c[0x0][0x380] ;  /* 0x00007000ff0877ac */ /* 0x000e620008000800 */
[----:B------:R-:W-:Y:S01]  /*0040*/  BSSY.RECONVERGENT B0, `(.L_x_10) ;  /* 0x000003f000007945 */ /* 0x000fe20003800200 */
[----:B------:R-:W2:Y:S05]  /*0050*/  LDCU.64 UR4, c[0x0][0x358] ;  /* 0x00006b00ff0477ac */ /* 0x000eaa0008000a00 */
[----:B------:R-:W0:Y:S01]  /*0060*/  LDC R0, c[0x0][0x360] ;  /* 0x0000d800ff007b82 */ /* 0x000e220000000800 */
[----:B------:R-:W3:Y:S01]  /*0070*/  LDCU UR7, c[0x0][0x370] ;  /* 0x00006e00ff0777ac */ /* 0x000ee20008000800 */
[----:B0-----:R-:W-:-:S02]  /*0080*/  IMAD R3, R0, UR6, R3 ;  /* 0x0000000600037c24 */ /* 0x001fc4000f8e0203 */
[----:B---3--:R-:W-:-:S03]  /*0090*/  IMAD R0, R0, UR7, RZ ;  /* 0x0000000700007c24 */ /* 0x008fc6000f8e02ff */
[----:B-1----:R-:W-:-:S13]  /*00a0*/  ISETP.GE.AND P0, PT, R3, UR8, PT ;  /* 0x0000000803007c0c */ /* 0x002fda000bf06270 */
[----:B--2---:R-:W-:Y:S05]  /*00b0*/  @P0 BRA `(.L_x_11) ;  /* 0x0000000000dc0947 */ /* 0x004fea0003800000 */
[----:B------:R-:W0:Y:S01]  /*00c0*/  I2F.U32.RP R8, R0 ;  /* 0x0000000000087306 */ /* 0x000e220000209000 */
[C---:B------:R-:W-:Y:S01]  /*00d0*/  IADD3 R2, PT, PT, R0.reuse, R3, RZ ;  /* 0x0000000300027210 */ /* 0x040fe20007ffe0ff */
[----:B------:R-:W-:Y:S01]  /*00e0*/  IMAD.MOV R9, RZ, RZ, -R0 ;  /* 0x000000ffff097224 */ /* 0x000fe200078e0a00 */
[----:B------:R-:W-:Y:S01]  /*00f0*/  ISETP.NE.U32.AND P2, PT, R0, RZ, PT ;  /* 0x000000ff0000720c */ /* 0x000fe20003f45070 */
[----:B------:R-:W-:Y:S01]  /*0100*/  BSSY.RECONVERGENT B1, `(.L_x_12) ;  /* 0x0000024000017945 */ /* 0x000fe20003800200 */
[C---:B------:R-:W-:Y:S02]  /*0110*/  ISETP.GE.AND P0, PT, R2.reuse, UR8, PT ;  /* 0x0000000802007c0c */ /* 0x040fe4000bf06270 */
[----:B------:R-:W-:Y:S02]  /*0120*/  VIMNMX R7, PT, PT, R2, UR8, !PT ;  /* 0x0000000802077c48 */ /* 0x000fe4000ffe0100 */
[----:B------:R-:W-:-:S04]  /*0130*/  SEL R6, RZ, 0x1, P0 ;  /* 0x00000001ff067807 */ /* 0x000fc80000000000 */
[----:B------:R-:W-:Y:S01]  /*0140*/  IADD3 R7, PT, PT, R7, -R2, -R6 ;  /* 0x8000000207077210 */ /* 0x000fe20007ffe806 */
[----:B0-----:R-:W0:Y:S02]  /*0150*/  MUFU.RCP R8, R8 ;  /* 0x0000000800087308 */ /* 0x001e240000001000 */
[----:B0-----:R-:W-:-:S06]  /*0160*/  VIADD R4, R8, 0xffffffe ;  /* 0x0ffffffe08047836 */ /* 0x001fcc0000000000 */
[----:B------:R0:W1:Y:S02]  /*0170*/  F2I.FTZ.U32.TRUNC.NTZ R5, R4 ;  /* 0x0000000400057305 */ /* 0x000064000021f000 */
[----:B0-----:R-:W-:Y:S02]  /*0180*/  IMAD.MOV.U32 R4, RZ, RZ, RZ ;  /* 0x000000ffff047224 */ /* 0x001fe400078e00ff */
[----:B-1----:R-:W-:-:S04]  /*0190*/  IMAD R9, R9, R5, RZ ;  /* 0x0000000509097224 */ /* 0x002fc800078e02ff */
[----:B------:R-:W-:-:S06]  /*01a0*/  IMAD.HI.U32 R8, R5, R9, R4 ;  /* 0x0000000905087227 */ /* 0x000fcc00078e0004 */
[----:B------:R-:W-:-:S05]  /*01b0*/  IMAD.HI.U32 R5, R8, R7, RZ ;  /* 0x0000000708057227 */ /* 0x000fca00078e00ff */
[----:B------:R-:W-:-:S05]  /*01c0*/  IADD3 R2, PT, PT, -R5, RZ, RZ ;  /* 0x000000ff05027210 */ /* 0x000fca0007ffe1ff */
[----:B------:R-:W-:-:S05]  /*01d0*/  IMAD R7, R0, R2, R7 ;  /* 0x0000000200077224 */ /* 0x000fca00078e0207 */
[----:B------:R-:W-:-:S13]  /*01e0*/  ISETP.GE.U32.AND P0, PT, R7, R0, PT ;  /* 0x000000000700720c */ /* 0x000fda0003f06070 */
[----:B------:R-:W-:Y:S01]  /*01f0*/  @P0 IMAD.IADD R7, R7, 0x1, -R0 ;  /* 0x0000000107070824 */ /* 0x000fe200078e0a00 */
[----:B------:R-:W-:-:S04]  /*0200*/  @P0 IADD3 R5, PT, PT, R5, 0x1, RZ ;  /* 0x0000000105050810 */ /* 0x000fc80007ffe0ff */
[----:B------:R-:W-:-:S13]  /*0210*/  ISETP.GE.U32.AND P1, PT, R7, R0, PT ;  /* 0x000000000700720c */ /* 0x000fda0003f26070 */
[----:B------:R-:W-:Y:S01]  /*0220*/  @P1 VIADD R5, R5, 0x1 ;  /* 0x0000000105051836 */ /* 0x000fe20000000000 */
[----:B------:R-:W-:-:S04]  /*0230*/  @!P2 LOP3.LUT R5, RZ, R0, RZ, 0x33, !PT ;  /* 0x00000000ff05a212 */ /* 0x000fc800078e33ff */
[----:B------:R-:W-:-:S04]  /*0240*/  IADD3 R2, PT, PT, R6, R5, RZ ;  /* 0x0000000506027210 */ /* 0x000fc80007ffe0ff */
[C---:B------:R-:W-:Y:S02]  /*0250*/  LOP3.LUT R4, R2.reuse, 0x3, RZ, 0xc0, !PT ;  /* 0x0000000302047812 */ /* 0x040fe400078ec0ff */
[----:B------:R-:W-:Y:S02]  /*0260*/  ISETP.GE.U32.AND P1, PT, R2, 0x3, PT ;  /* 0x000000030200780c */ /* 0x000fe40003f26070 */
[----:B------:R-:W-:-:S13]  /*0270*/  ISETP.NE.AND P0, PT, R4, 0x3, PT ;  /* 0x000000030400780c */ /* 0x000fda0003f05270 */
[----:B------:R-:W-:Y:S05]  /*0280*/  @!P0 BRA `(.L_x_13) ;  /* 0x00000000002c8947 */ /* 0x000fea0003800000 */
[----:B------:R-:W0:Y:S01]  /*0290*/  LDC.64 R6, c[0x0][0x388] ;  /* 0x0000e200ff067b82 */ /* 0x000e220000000a00 */
[----:B------:R-:W-:Y:S01]  /*02a0*/  VIADD R2, R2, 0x1 ;  /* 0x0000000102027836 */ /* 0x000fe20000000000 */
[----:B------:R-:W-:-:S04]  /*02b0*/  MOV R9, 0x7fffffff ;  /* 0x7fffffff00097802 */ /* 0x000fc80000000f00 */
[----:B------:R-:W-:-:S05]  /*02c0*/  LOP3.LUT R2, R2, 0x3, RZ, 0xc0, !PT ;  /* 0x0000000302027812 */ /* 0x000fca00078ec0ff */
[----:B------:R-:W-:-:S07]  /*02d0*/  IMAD.MOV R2, RZ, RZ, -R2 ;  /* 0x000000ffff027224 */ /* 0x000fce00078e0a02 */
.L_x_14:
[----:B0-----:R-:W-:Y:S01]  /*02e0*/  IMAD.WIDE R4, R3, 0x4, R6 ;  /* 0x0000000403047825 */ /* 0x001fe200078e0206 */
[----:B------:R-:W-:-:S03]  /*02f0*/  IADD3 R2, PT, PT, R2, 0x1, RZ ;  /* 0x0000000102027810 */ /* 0x000fc60007ffe0ff */
[----:B------:R-:W-:Y:S01]  /*0300*/  IMAD.IADD R3, R0, 0x1, R3 ;  /* 0x0000000100037824 */ /* 0x000fe200078e0203 */
[----:B------:R1:W-:Y:S01]  /*0310*/  STG.E desc[UR4][R4.64], R9 ;  /* 0x0000000904007986 */ /* 0x0003e2000c101904 */
[----:B------:R-:W-:-:S13]  /*0320*/  ISETP.NE.AND P0, PT, R2, RZ, PT ;  /* 0x000000ff0200720c */ /* 0x000fda0003f05270 */
[----:B-1----:R-:W-:Y:S05]  /*0330*/  @P0 BRA `(.L_x_14) ;  /* 0xfffffffc00e80947 */ /* 0x002fea000383ffff */
.L_x_13:
[----:B------:R-:W-:Y:S05]  /*0340*/  BSYNC.RECONVERGENT B1 ;  /* 0x0000000000017941 */ /* 0x000fea0003800200 */
.L_x_12:
[----:B------:R-:W-:Y:S05]  /*0350*/  @!P1 BRA `(.L_x_11) ;  /* 0x0000000000349947 */ /* 0x000fea0003800000 */
[----:B------:R-:W0:Y:S01]  /*0360*/  LDC.64 R10, c[0x0][0x388] ;  /* 0x0000e200ff0a7b82 */ /* 0x000e220000000a00 */
[----:B------:R-:W-:-:S07]  /*0370*/  MOV R15, 0x7fffffff ;  /* 0x7fffffff000f7802 */ /* 0x000fce0000000f00 */
.L_x_15:
[----:B01----:R-:W-:-:S04]  /*0380*/  IMAD.WIDE R12, R3, 0x4, R10 ;  /* 0x00000004030c7825 */ /* 0x003fc800078e020a */
[C---:B------:R-:W-:Y:S01]  /*0390*/  IMAD R3, R0.reuse, 0x4, R3 ;  /* 0x0000000400037824 */ /* 0x040fe200078e0203 */
[----:B------:R1:W-:Y:S01]  /*03a0*/  STG.E desc[UR4][R12.64], R15 ;  /* 0x0000000f0c007986 */ /* 0x0003e2000c101904 */
[----:B------:R-:W-:-:S03]  /*03b0*/  IMAD.WIDE R4, R0, 0x4, R12 ;  /* 0x0000000400047825 */ /* 0x000fc600078e020c */
[----:B------:R-:W-:Y:S02]  /*03c0*/  ISETP.GE.AND P0, PT, R3, UR8, PT ;  /* 0x0000000803007c0c */ /* 0x000fe4000bf06270 */
[----:B------:R1:W-:Y:S01]  /*03d0*/  STG.E desc[UR4][R4.64], R15 ;  /* 0x0000000f04007986 */ /* 0x0003e2000c101904 */
[----:B------:R-:W-:-:S05]  /*03e0*/  IMAD.WIDE R6, R0, 0x4, R4 ;  /* 0x0000000400067825 */ /* 0x000fca00078e0204 */
[----:B------:R1:W-:Y:S01]  /*03f0*/  STG.E desc[UR4][R6.64], R15 ;  /* 0x0000000f06007986 */ /* 0x0003e2000c101904 */
[----:B------:R-:W-:-:S05]  /*0400*/  IMAD.WIDE R8, R0, 0x4, R6 ;  /* 0x0000000400087825 */ /* 0x000fca00078e0206 */
[----:B------:R1:W-:Y:S01]  /*0410*/  STG.E desc[UR4][R8.64], R15 ;  /* 0x0000000f08007986 */ /* 0x0003e2000c101904 */
[----:B------:R-:W-:Y:S05]  /*0420*/  @!P0 BRA `(.L_x_15) ;  /* 0xfffffffc00d48947 */ /* 0x000fea000383ffff */
.L_x_11:
[----:B------:R-:W-:Y:S05]  /*0430*/  BSYNC.RECONVERGENT B0 ;  /* 0x0000000000007941 */ /* 0x000fea0003800200 */
.L_x_10:
[----:B-1----:R-:W0:Y:S08]  /*0440*/  LDC R5, c[0x0][0x390] ;  /* 0x0000e400ff057b82 */ /* 0x002e300000000800 */
[----:B------:R-:W0:Y:S02]  /*0450*/  LDC.64 R2, c[0x0][0x388] ;  /* 0x0000e200ff027b82 */ /* 0x000e240000000a00 */
[----:B0-----:R-:W-:-:S05]  /*0460*/  IMAD.WIDE R2, R5, 0x4, R2 ;  /* 0x0000000405027825 */ /* 0x001fca00078e0202 */
[----:B------:R-:W-:Y:S01]  /*0470*/  STG.E desc[UR4][R2.64], RZ ;  /* 0x000000ff02007986 */ /* 0x000fe2000c101904 */
[----:B------:R-:W-:Y:S05]  /*0480*/  EXIT ;  /* 0x000000000000794d */ /* 0x000fea0003800000 */
.L_x_16:
        /* <DEDUP_REMOVED lines=15> */
.L_x_19:


//--------------------- .nv.global.init           --------------------------
	.section	.nv.global.init,"aw",@progbits
.nv.global.init:
	.type		$str,@object
	.size		$str,(.L_0 - $str)
$str:
        /*0000*/ 	.byte	0x47, 0x72, 0x61, 0x70, 0x68, 0x20, 0x63, 0x6f, 0x6e, 0x74, 0x61, 0x69, 0x6e, 0x73, 0x20, 0x6e
        /*0010*/ 	.byte	0x65, 0x67, 0x61, 0x74, 0x69, 0x76, 0x65, 0x20, 0x77, 0x65, 0x69, 0x67, 0x68, 0x74, 0x20, 0x63
        /*0020*/ 	.byte	0x79, 0x63, 0x6c, 0x65, 0x00
.L_0:


//--------------------- .nv.shared.reserved.0     --------------------------
	.section	.nv.shared.reserved.0,"aw",@nobits
	.weak		__nv_reservedSMEM_offset_0_alias
	.size		__nv_reservedSMEM_offset_0_alias, 0, 64
	.other		__nv_reservedSMEM_offset_0_alias,@"STO_CUDA_RESERVED_SHARED STV_DEFAULT"
__nv_reservedSMEM_offset_0_alias:
	.zero		0
	.zero		64


//--------------------- .nv.constant0._Z15Check_Neg_CycleiP4EdgePi --------------------------
	.section	.nv.constant0._Z15Check_Neg_CycleiP4EdgePi,"a",@progbits
	.sectionflags	@""
	.align	4
.nv.constant0._Z15Check_Neg_CycleiP4EdgePi:
	.zero		920


//--------------------- .nv.constant0._Z11BellmanFordiiP4EdgePi --------------------------
	.section	.nv.constant0._Z11BellmanFordiiP4EdgePi,"a",@progbits
	.sectionflags	@""
	.align	4
.nv.constant0._Z11BellmanFordiiP4EdgePi:
	.zero		920


//--------------------- .nv.constant0._Z9SetupDistiPii --------------------------
	.section	.nv.constant0._Z9SetupDistiPii,"a",@progbits
	.sectionflags	@""
	.align	4
.nv.constant0._Z9SetupDistiPii:
	.zero		916


//--------------------- SYMBOLS --------------------------

	.type		.nv.reservedSmem.offset0,@object
	.size		.nv.reservedSmem.offset0,0x4
	.type		vprintf,@function
